//
// Generated by NVIDIA NVVM Compiler
//
// Compiler Build ID: CL-36424714
// Cuda compilation tools, release 13.0, V13.0.88
// Based on NVVM 20.0.0
//

.version 9.0
.target sm_100
.address_size 64

	// .globl	_Z16max_flops_kernelPfS_i

.visible .entry _Z16max_flops_kernelPfS_i(
	.param .u64 .ptr .align 1 _Z16max_flops_kernelPfS_i_param_0,
	.param .u64 .ptr .align 1 _Z16max_flops_kernelPfS_i_param_1,
	.param .u32 _Z16max_flops_kernelPfS_i_param_2
)
{
	.reg .b32 	%r<7>;
	.reg .b32 	%f<2>;
	.reg .b64 	%rd<8>;

	ld.param.u64 	%rd1, [_Z16max_flops_kernelPfS_i_param_0];
	ld.param.u64 	%rd2, [_Z16max_flops_kernelPfS_i_param_1];
	ld.param.u32 	%r1, [_Z16max_flops_kernelPfS_i_param_2];
	cvta.to.global.u64 	%rd3, %rd2;
	cvta.to.global.u64 	%rd4, %rd1;
	mov.u32 	%r2, %ctaid.x;
	mov.u32 	%r3, %ntid.x;
	mov.u32 	%r4, %tid.x;
	mad.lo.s32 	%r5, %r2, %r3, %r4;
	add.s32 	%r6, %r5, %r1;
	mul.wide.s32 	%rd5, %r6, 4;
	add.s64 	%rd6, %rd4, %rd5;
	ld.global.f32 	%f1, [%rd6];
	add.s64 	%rd7, %rd3, %rd5;
	st.global.f32 	[%rd7], %f1;
	ret;

}


// ===== COMPILED SASS (sm_100) =====

	.target	sm_100

	.elftype	@"ET_EXEC"


//--------------------- .note.nv.tkinfo           --------------------------
	.section	.note.nv.tkinfo,"",@"SHT_NOTE"
	.sectionflags	@"SHF_NOTE_NV_TKINFO"
	.tkinfo
        /*0018*/ 	.word	0x00000002
        /*0030*/ 	.string	""
        /*0030*/ 	.string	"ptxas"
        /*0030*/ 	.string	"Cuda compilation tools, release 13.0, V13.0.88"
        /*0030*/ 	.string	"Build cuda_13.0.r13.0/compiler.36424714_0"
        /*0030*/ 	.string	"-arch sm_100 -m 64 "



//--------------------- .note.nv.cuinfo           --------------------------
	.section	.note.nv.cuinfo,"",@"SHT_NOTE"
	.sectionflags	@"SHF_NOTE_NV_CUINFO"
        /*0018*/ 	.short	0x0002
        /*001a*/ 	.short	0x0064
        /*001c*/ 	.short	0x0082
	.zero		2


//--------------------- .nv.info                  --------------------------
	.section	.nv.info,"",@"SHT_CUDA_INFO"
	.align	4


	//----- nvinfo : EIATTR_REGCOUNT
	.align		4
        /*0000*/ 	.byte	0x04, 0x2f
        /*0002*/ 	.short	(.L_1 - .L_0)
	.align		4
.L_0:
        /*0004*/ 	.word	index@(_Z16max_flops_kernelPfS_i)
        /*0008*/ 	.word	0x0000000a


	//----- nvinfo : EIATTR_FRAME_SIZE
	.align		4
.L_1:
        /*000c*/ 	.byte	0x04, 0x11
        /*000e*/ 	.short	(.L_3 - .L_2)
	.align		4
.L_2:
        /*0010*/ 	.word	index@(_Z16max_flops_kernelPfS_i)
        /*0014*/ 	.word	0x00000000


	//----- nvinfo : EIATTR_MIN_STACK_SIZE
	.align		4
.L_3:
        /*0018*/ 	.byte	0x04, 0x12
        /*001a*/ 	.short	(.L_5 - .L_4)
	.align		4
.L_4:
        /*001c*/ 	.word	index@(_Z16max_flops_kernelPfS_i)
        /*0020*/ 	.word	0x00000000
.L_5:


//--------------------- .nv.compat                --------------------------
	.section	.nv.compat,"",@"SHT_CUDA_COMPAT_INFO"
	.align	4
        /*0000*/ 	.byte	0x02, 0x09, 0x00, 0x00, 0x02, 0x02, 0x01, 0x00, 0x02, 0x05, 0x05, 0x00, 0x03, 0x07, 0x01, 0x01
        /*0010*/ 	.byte	0x02, 0x03, 0x00, 0x00, 0x02, 0x06, 0x01, 0x00, 0x04, 0x0b, 0x08, 0x00, 0x09, 0x00, 0x00, 0x00
        /*0020*/ 	.byte	0x00, 0x00, 0x00, 0x00


//--------------------- .nv.info._Z16max_flops_kernelPfS_i --------------------------
	.section	.nv.info._Z16max_flops_kernelPfS_i,"",@"SHT_CUDA_INFO"
	.sectionflags	@""
	.align	4


	//----- nvinfo : EIATTR_CUDA_API_VERSION
	.align		4
        /*0000*/ 	.byte	0x04, 0x37
        /*0002*/ 	.short	(.L_7 - .L_6)
.L_6:
        /*0004*/ 	.word	0x00000082


	//----- nvinfo : EIATTR_KPARAM_INFO
	.align		4
.L_7:
        /*0008*/ 	.byte	0x04, 0x17
        /*000a*/ 	.short	(.L_9 - .L_8)
.L_8:
        /*000c*/ 	.word	0x00000000
        /*0010*/ 	.short	0x0002
        /*0012*/ 	.short	0x0010
        /*0014*/ 	.byte	0x00, 0xf0, 0x11, 0x00


	//----- nvinfo : EIATTR_KPARAM_INFO
	.align		4
.L_9:
        /*0018*/ 	.byte	0x04, 0x17
        /*001a*/ 	.short	(.L_11 - .L_10)
.L_10:
        /*001c*/ 	.word	0x00000000
        /*0020*/ 	.short	0x0001
        /*0022*/ 	.short	0x0008
        /*0024*/ 	.byte	0x00, 0xf5, 0x21, 0x00


	//----- nvinfo : EIATTR_KPARAM_INFO
	.align		4
.L_11:
        /*0028*/ 	.byte	0x04, 0x17
        /*002a*/ 	.short	(.L_13 - .L_12)
.L_12:
        /*002c*/ 	.word	0x00000000
        /*0030*/ 	.short	0x0000
        /*0032*/ 	.short	0x0000
        /*0034*/ 	.byte	0x00, 0xf5, 0x21, 0x00


	//----- nvinfo : EIATTR_SPARSE_MMA_MASK
	.align		4
.L_13:
        /*0038*/ 	.byte	0x03, 0x50
        /*003a*/ 	.short	0x0000


	//----- nvinfo : EIATTR_MAXREG_COUNT
	.align		4
        /*003c*/ 	.byte	0x03, 0x1b
        /*003e*/ 	.short	0x00ff


	//----- nvinfo : EIATTR_MERCURY_ISA_VERSION
	.align		4
        /*0040*/ 	.byte	0x03, 0x5f
        /*0042*/ 	.short	0x0101


	//----- nvinfo : EIATTR_VRC_CTA_INIT_COUNT
	.align		4
        /*0044*/ 	.byte	0x02, 0x4a
	.zero		1
	.zero		1


	//----- nvinfo : EIATTR_EXIT_INSTR_OFFSETS
	.align		4
        /*0048*/ 	.byte	0x04, 0x1c
        /*004a*/ 	.short	(.L_15 - .L_14)


	//   ....[0]....
.L_14:
        /*004c*/ 	.word	0x000000e0


	//----- nvinfo : EIATTR_CBANK_PARAM_SIZE
	.align		4
.L_15:
        /*0050*/ 	.byte	0x03, 0x19
        /*0052*/ 	.short	0x0014


	//----- nvinfo : EIATTR_PARAM_CBANK
	.align		4
        /*0054*/ 	.byte	0x04, 0x0a
        /*0056*/ 	.short	(.L_17 - .L_16)
	.align		4
.L_16:
        /*0058*/ 	.word	index@(.nv.constant0._Z16max_flops_kernelPfS_i)
        /*005c*/ 	.short	0x0380
        /*005e*/ 	.short	0x0014


	//----- nvinfo : EIATTR_SW_WAR
	.align		4
.L_17:
        /*0060*/ 	.byte	0x04, 0x36
        /*0062*/ 	.short	(.L_19 - .L_18)
.L_18:
        /*0064*/ 	.word	0x00000008
.L_19:


//--------------------- .nv.callgraph             --------------------------
	.section	.nv.callgraph,"",@"SHT_CUDA_CALLGRAPH"
	.align	4
	.sectionentsize	8
	.align		4
        /*0000*/ 	.word	0x00000000
	.align		4
        /*0004*/ 	.word	0xffffffff
	.align		4
        /*0008*/ 	.word	0x00000000
	.align		4
        /*000c*/ 	.word	0xfffffffe
	.align		4
        /*0010*/ 	.word	0x00000000
	.align		4
        /*0014*/ 	.word	0xfffffffd
	.align		4
        /*0018*/ 	.word	0x00000000
	.align		4
        /*001c*/ 	.word	0xfffffffc


//--------------------- .text._Z16max_flops_kernelPfS_i --------------------------
	.section	.text._Z16max_flops_kernelPfS_i,"ax",@progbits
	.align	128
        .global         _Z16max_flops_kernelPfS_i
        .type           _Z16max_flops_kernelPfS_i,@function
        .size           _Z16max_flops_kernelPfS_i,(.L_x_1 - _Z16max_flops_kernelPfS_i)
        .other          _Z16max_flops_kernelPfS_i,@"STO_CUDA_ENTRY STV_DEFAULT"
_Z16max_flops_kernelPfS_i:
.text._Z16max_flops_kernelPfS_i:
[----:B------:R-:W-:Y:S01]  /*0000*/  LDC R1, c[0x0][0x37c] ;  /* 0x0000df00ff017b82 */ /* 0x000fe20000000800 */
[----:B------:R-:W0:Y:S07]  /*0010*/  S2R R5, SR_TID.X ;  /* 0x0000000000057919 */ /* 0x000e2e0000002100 */
[----:B------:R-:W0:Y:S01]  /*0020*/  S2UR UR6, SR_CTAID.X ;  /* 0x00000000000679c3 */ /* 0x000e220000002500 */
[----:B------:R-:W1:Y:S01]  /*0030*/  LDCU UR7, c[0x0][0x390] ;  /* 0x00007200ff0777ac */ /* 0x000e620008000800 */
[----:B------:R-:W2:Y:S06]  /*0040*/  LDCU.64 UR4, c[0x0][0x358] ;  /* 0x00006b00ff0477ac */ /* 0x000eac0008000a00 */
[----:B------:R-:W0:Y:S08]  /*0050*/  LDC R0, c[0x0][0x360] ;  /* 0x0000d800ff007b82 */ /* 0x000e300000000800 */
[----:B------:R-:W3:Y:S01]  /*0060*/  LDC.64 R2, c[0x0][0x380] ;  /* 0x0000e000ff027b82 */ /* 0x000ee20000000a00 */
[----:B0-----:R-:W-:-:S07]  /*0070*/  IMAD R0, R0, UR6, R5 ;  /* 0x0000000600007c24 */ /* 0x001fce000f8e0205 */
[----:B------:R-:W0:Y:S01]  /*0080*/  LDC.64 R4, c[0x0][0x388] ;  /* 0x0000e200ff047b82 */ /* 0x000e220000000a00 */
[----:B-1----:R-:W-:-:S05]  /*0090*/  IADD3 R7, PT, PT, R0, UR7, RZ ;  /* 0x0000000700077c10 */ /* 0x002fca000fffe0ff */
[----:B---3--:R-:W-:-:S06]  /*00a0*/  IMAD.WIDE R2, R7, 0x4, R2 ;  /* 0x0000000407027825 */ /* 0x008fcc00078e0202 */
[----:B--2---:R-:W2:Y:S01]  /*00b0*/  LDG.E R3, desc[UR4][R2.64] ;  /* 0x0000000402037981 */ /* 0x004ea2000c1e1900 */
[----:B0-----:R-:W-:-:S05]  /*00c0*/  IMAD.WIDE R4, R7, 0x4, R4 ;  /* 0x0000000407047825 */ /* 0x001fca00078e0204 */
[----:B--2---:R-:W-:Y:S01]  /*00d0*/  STG.E desc[UR4][R4.64], R3 ;  /* 0x0000000304007986 */ /* 0x004fe2000c101904 */
[----:B------:R-:W-:Y:S05]  /*00e0*/  EXIT ;  /* 0x000000000000794d */ /* 0x000fea0003800000 */
.L_x_0:
[----:B------:R-:W-:-:S00]  /*00f0*/  BRA `(.L_x_0) ;  /* 0xfffffffc00fc7947 */ /* 0x000fc0000383ffff */
[----:B------:R-:W-:-:S00]  /*0100*/  NOP ;  /* 0x0000000000007918 */ /* 0x000fc00000000000 */
[----:B------:R-:W-:-:S00]  /*0110*/  NOP ;  /* 0x0000000000007918 */ /* 0x000fc00000000000 */
[----:B------:R-:W-:-:S00]  /*0120*/  NOP ;  /* 0x0000000000007918 */ /* 0x000fc00000000000 */
[----:B------:R-:W-:-:S00]  /*0130*/  NOP ;  /* 0x0000000000007918 */ /* 0x000fc00000000000 */
[----:B------:R-:W-:-:S00]  /*0140*/  NOP ;  /* 0x0000000000007918 */ /* 0x000fc00000000000 */
[----:B------:R-:W-:-:S00]  /*0150*/  NOP ;  /* 0x0000000000007918 */ /* 0x000fc00000000000 */
[----:B------:R-:W-:-:S00]  /*0160*/  NOP ;  /* 0x0000000000007918 */ /* 0x000fc00000000000 */
[----:B------:R-:W-:-:S00]  /*0170*/  NOP ;  /* 0x0000000000007918 */ /* 0x000fc00000000000 */
.L_x_1:


//--------------------- .nv.shared.reserved.0     --------------------------
	.section	.nv.shared.reserved.0,"aw",@nobits
	.weak		__nv_reservedSMEM_offset_0_alias
	.size		__nv_reservedSMEM_offset_0_alias, 0, 64
	.other		__nv_reservedSMEM_offset_0_alias,@"STO_CUDA_RESERVED_SHARED STV_DEFAULT"
__nv_reservedSMEM_offset_0_alias:
	.zero		0
	.zero		64


//--------------------- .nv.constant0._Z16max_flops_kernelPfS_i --------------------------
	.section	.nv.constant0._Z16max_flops_kernelPfS_i,"a",@progbits
	.sectionflags	@""
	.align	4
.nv.constant0._Z16max_flops_kernelPfS_i:
	.zero		916


//--------------------- SYMBOLS --------------------------

	.type		.nv.reservedSmem.offset0,@object
	.size		.nv.reservedSmem.offset0,0x4
